//
// Generated by NVIDIA NVVM Compiler
//
// Compiler Build ID: CL-36424714
// Cuda compilation tools, release 13.0, V13.0.88
// Based on NVVM 20.0.0
//

.version 9.0
.target sm_100
.address_size 64

	// .globl	_Z10fill_arrayPiii
// _ZZ12bitonic_sortPiiiiE4buff has been demoted
// _ZZ14even_odd_mergePiiiiE4buff has been demoted

.visible .entry _Z10fill_arrayPiii(
	.param .u64 .ptr .align 1 _Z10fill_arrayPiii_param_0,
	.param .u32 _Z10fill_arrayPiii_param_1,
	.param .u32 _Z10fill_arrayPiii_param_2
)
{
	.reg .pred 	%p<7>;
	.reg .b32 	%r<32>;
	.reg .b64 	%rd<11>;

	ld.param.u64 	%rd2, [_Z10fill_arrayPiii_param_0];
	ld.param.u32 	%r12, [_Z10fill_arrayPiii_param_1];
	ld.param.u32 	%r13, [_Z10fill_arrayPiii_param_2];
	cvta.to.global.u64 	%rd1, %rd2;
	mov.u32 	%r14, %ctaid.x;
	mov.u32 	%r15, %ntid.x;
	mov.u32 	%r16, %tid.x;
	mad.lo.s32 	%r30, %r14, %r15, %r16;
	mov.u32 	%r17, %nctaid.x;
	mul.lo.s32 	%r2, %r15, %r17;
	setp.ge.s32 	%p1, %r30, %r12;
	@%p1 bra 	$L__BB0_7;
	add.s32 	%r18, %r30, %r2;
	max.s32 	%r19, %r12, %r18;
	setp.lt.s32 	%p2, %r18, %r12;
	selp.u32 	%r20, 1, 0, %p2;
	add.s32 	%r21, %r18, %r20;
	sub.s32 	%r22, %r19, %r21;
	div.u32 	%r23, %r22, %r2;
	add.s32 	%r3, %r23, %r20;
	and.b32  	%r24, %r3, 3;
	setp.eq.s32 	%p3, %r24, 3;
	@%p3 bra 	$L__BB0_4;
	add.s32 	%r25, %r3, 1;
	and.b32  	%r26, %r25, 3;
	neg.s32 	%r28, %r26;
$L__BB0_3:
	.pragma "nounroll";
	mul.wide.s32 	%rd3, %r30, 4;
	add.s64 	%rd4, %rd1, %rd3;
	st.global.u32 	[%rd4], %r13;
	add.s32 	%r30, %r30, %r2;
	add.s32 	%r28, %r28, 1;
	setp.ne.s32 	%p4, %r28, 0;
	@%p4 bra 	$L__BB0_3;
$L__BB0_4:
	setp.lt.u32 	%p5, %r3, 3;
	@%p5 bra 	$L__BB0_7;
	mul.wide.s32 	%rd7, %r2, 4;
	shl.b32 	%r27, %r2, 2;
$L__BB0_6:
	mul.wide.s32 	%rd5, %r30, 4;
	add.s64 	%rd6, %rd1, %rd5;
	st.global.u32 	[%rd6], %r13;
	add.s64 	%rd8, %rd6, %rd7;
	st.global.u32 	[%rd8], %r13;
	add.s64 	%rd9, %rd8, %rd7;
	st.global.u32 	[%rd9], %r13;
	add.s64 	%rd10, %rd9, %rd7;
	st.global.u32 	[%rd10], %r13;
	add.s32 	%r30, %r27, %r30;
	setp.lt.s32 	%p6, %r30, %r12;
	@%p6 bra 	$L__BB0_6;
$L__BB0_7:
	ret;

}
	// .globl	_Z12bitonic_sortPiiii
.visible .entry _Z12bitonic_sortPiiii(
	.param .u64 .ptr .align 1 _Z12bitonic_sortPiiii_param_0,
	.param .u32 _Z12bitonic_sortPiiii_param_1,
	.param .u32 _Z12bitonic_sortPiiii_param_2,
	.param .u32 _Z12bitonic_sortPiiii_param_3
)
{
	.reg .pred 	%p<7>;
	.reg .b32 	%r<30>;
	.reg .b64 	%rd<8>;
	// demoted variable
	.shared .align 4 .b8 _ZZ12bitonic_sortPiiiiE4buff[4224];
	ld.param.u64 	%rd4, [_Z12bitonic_sortPiiii_param_0];
	ld.param.u32 	%r13, [_Z12bitonic_sortPiiii_param_1];
	ld.param.u32 	%r14, [_Z12bitonic_sortPiiii_param_2];
	ld.param.u32 	%r15, [_Z12bitonic_sortPiiii_param_3];
	mov.u32 	%r16, %ctaid.x;
	shl.b32 	%r29, %r16, 10;
	setp.ge.s32 	%p1, %r29, %r13;
	@%p1 bra 	$L__BB1_9;
	mov.u32 	%r17, %tid.x;
	cvt.u64.u32 	%rd1, %r17;
	shr.u32 	%r18, %r17, 5;
	add.s32 	%r19, %r18, %r17;
	shl.b32 	%r20, %r19, 2;
	mov.u32 	%r21, _ZZ12bitonic_sortPiiiiE4buff;
	add.s32 	%r2, %r21, %r20;
	xor.b32  	%r3, %r15, %r17;
	and.b32  	%r4, %r14, %r17;
	shr.u32 	%r22, %r3, 5;
	add.s32 	%r23, %r22, %r3;
	shl.b32 	%r24, %r23, 2;
	add.s32 	%r5, %r21, %r24;
	mov.u32 	%r25, %nctaid.x;
	shl.b32 	%r6, %r25, 10;
	cvta.to.global.u64 	%rd2, %rd4;
$L__BB1_2:
	cvt.u32.u64 	%r26, %rd1;
	setp.le.u32 	%p2, %r3, %r26;
	cvt.s64.s32 	%rd5, %r29;
	add.s64 	%rd6, %rd5, %rd1;
	shl.b64 	%rd7, %rd6, 2;
	add.s64 	%rd3, %rd2, %rd7;
	ld.global.u32 	%r27, [%rd3];
	st.shared.u32 	[%r2], %r27;
	bar.sync 	0;
	@%p2 bra 	$L__BB1_8;
	setp.ne.s32 	%p3, %r4, 0;
	@%p3 bra 	$L__BB1_6;
	ld.shared.u32 	%r8, [%r2];
	ld.shared.u32 	%r9, [%r5];
	setp.le.s32 	%p5, %r8, %r9;
	@%p5 bra 	$L__BB1_8;
	st.shared.u32 	[%r2], %r9;
	st.shared.u32 	[%r5], %r8;
	bra.uni 	$L__BB1_8;
$L__BB1_6:
	ld.shared.u32 	%r10, [%r2];
	ld.shared.u32 	%r11, [%r5];
	setp.ge.s32 	%p4, %r10, %r11;
	@%p4 bra 	$L__BB1_8;
	st.shared.u32 	[%r2], %r11;
	st.shared.u32 	[%r5], %r10;
$L__BB1_8:
	bar.sync 	0;
	ld.shared.u32 	%r28, [%r2];
	st.global.u32 	[%rd3], %r28;
	add.s32 	%r29, %r29, %r6;
	setp.lt.s32 	%p6, %r29, %r13;
	@%p6 bra 	$L__BB1_2;
$L__BB1_9:
	ret;

}
	// .globl	_Z14even_odd_mergePiiii
.visible .entry _Z14even_odd_mergePiiii(
	.param .u64 .ptr .align 1 _Z14even_odd_mergePiiii_param_0,
	.param .u32 _Z14even_odd_mergePiiii_param_1,
	.param .u32 _Z14even_odd_mergePiiii_param_2,
	.param .u32 _Z14even_odd_mergePiiii_param_3
)
{
	.reg .pred 	%p<24>;
	.reg .b32 	%r<86>;
	.reg .b64 	%rd<10>;
	// demoted variable
	.shared .align 4 .b8 _ZZ14even_odd_mergePiiiiE4buff[4224];
	ld.param.u32 	%r48, [_Z14even_odd_mergePiiii_param_2];
	ld.param.u32 	%r47, [_Z14even_odd_mergePiiii_param_3];
	mov.u32 	%r49, %ctaid.x;
	shl.b32 	%r50, %r49, 10;
	add.s32 	%r85, %r48, %r50;
	setp.ge.s32 	%p1, %r85, %r47;
	@%p1 bra 	$L__BB2_33;
	mov.u32 	%r2, %tid.x;
	shr.u32 	%r51, %r2, 5;
	add.s32 	%r52, %r51, %r2;
	shl.b32 	%r53, %r52, 2;
	mov.u32 	%r54, _ZZ14even_odd_mergePiiiiE4buff;
	add.s32 	%r3, %r54, %r53;
	mov.u32 	%r55, %nctaid.x;
	shl.b32 	%r4, %r55, 10;
	xor.b32  	%r5, %r2, 512;
	shr.u32 	%r56, %r5, 5;
	add.s32 	%r57, %r56, %r5;
	shl.b32 	%r58, %r57, 2;
	add.s32 	%r6, %r54, %r58;
	xor.b32  	%r7, %r2, 256;
	shr.u32 	%r59, %r7, 5;
	add.s32 	%r60, %r59, %r7;
	shl.b32 	%r61, %r60, 2;
	add.s32 	%r8, %r54, %r61;
	xor.b32  	%r9, %r2, 128;
	shr.u32 	%r62, %r9, 5;
	add.s32 	%r63, %r62, %r9;
	shl.b32 	%r64, %r63, 2;
	add.s32 	%r10, %r54, %r64;
	xor.b32  	%r11, %r2, 64;
	shr.u32 	%r65, %r11, 5;
	add.s32 	%r66, %r65, %r11;
	shl.b32 	%r67, %r66, 2;
	add.s32 	%r12, %r54, %r67;
	xor.b32  	%r13, %r2, 32;
	shr.u32 	%r68, %r13, 5;
	add.s32 	%r69, %r68, %r13;
	shl.b32 	%r70, %r69, 2;
	add.s32 	%r14, %r54, %r70;
	xor.b32  	%r15, %r2, 16;
	add.s32 	%r71, %r51, %r15;
	shl.b32 	%r72, %r71, 2;
	add.s32 	%r16, %r54, %r72;
	xor.b32  	%r17, %r2, 8;
	add.s32 	%r73, %r51, %r17;
	shl.b32 	%r74, %r73, 2;
	add.s32 	%r18, %r54, %r74;
	xor.b32  	%r19, %r2, 4;
	add.s32 	%r75, %r51, %r19;
	shl.b32 	%r76, %r75, 2;
	add.s32 	%r20, %r54, %r76;
	xor.b32  	%r21, %r2, 2;
	add.s32 	%r77, %r51, %r21;
	shl.b32 	%r78, %r77, 2;
	add.s32 	%r22, %r54, %r78;
	xor.b32  	%r23, %r2, 1;
	add.s32 	%r79, %r51, %r23;
	shl.b32 	%r80, %r79, 2;
	add.s32 	%r24, %r54, %r80;
	mul.wide.u32 	%rd7, %r2, 4;
$L__BB2_2:
	ld.param.u64 	%rd9, [_Z14even_odd_mergePiiii_param_0];
	setp.le.u32 	%p2, %r5, %r2;
	setp.lt.u32 	%p3, %r2, 512;
	sub.s32 	%r81, 1535, %r2;
	selp.b32 	%r82, %r2, %r81, %p3;
	cvta.to.global.u64 	%rd3, %rd9;
	mul.wide.s32 	%rd4, %r85, 4;
	add.s64 	%rd1, %rd3, %rd4;
	mul.wide.u32 	%rd5, %r82, 4;
	add.s64 	%rd6, %rd1, %rd5;
	ld.global.u32 	%r83, [%rd6];
	st.shared.u32 	[%r3], %r83;
	bar.sync 	0;
	@%p2 bra 	$L__BB2_5;
	ld.shared.u32 	%r26, [%r3];
	ld.shared.u32 	%r27, [%r6];
	setp.le.s32 	%p4, %r26, %r27;
	@%p4 bra 	$L__BB2_5;
	st.shared.u32 	[%r3], %r27;
	st.shared.u32 	[%r6], %r26;
$L__BB2_5:
	setp.le.u32 	%p5, %r7, %r2;
	bar.sync 	0;
	@%p5 bra 	$L__BB2_8;
	ld.shared.u32 	%r28, [%r3];
	ld.shared.u32 	%r29, [%r8];
	setp.le.s32 	%p6, %r28, %r29;
	@%p6 bra 	$L__BB2_8;
	st.shared.u32 	[%r3], %r29;
	st.shared.u32 	[%r8], %r28;
$L__BB2_8:
	setp.le.u32 	%p7, %r9, %r2;
	bar.sync 	0;
	@%p7 bra 	$L__BB2_11;
	ld.shared.u32 	%r30, [%r3];
	ld.shared.u32 	%r31, [%r10];
	setp.le.s32 	%p8, %r30, %r31;
	@%p8 bra 	$L__BB2_11;
	st.shared.u32 	[%r3], %r31;
	st.shared.u32 	[%r10], %r30;
$L__BB2_11:
	setp.le.u32 	%p9, %r11, %r2;
	bar.sync 	0;
	@%p9 bra 	$L__BB2_14;
	ld.shared.u32 	%r32, [%r3];
	ld.shared.u32 	%r33, [%r12];
	setp.le.s32 	%p10, %r32, %r33;
	@%p10 bra 	$L__BB2_14;
	st.shared.u32 	[%r3], %r33;
	st.shared.u32 	[%r12], %r32;
$L__BB2_14:
	setp.le.u32 	%p11, %r13, %r2;
	bar.sync 	0;
	@%p11 bra 	$L__BB2_17;
	ld.shared.u32 	%r34, [%r3];
	ld.shared.u32 	%r35, [%r14];
	setp.le.s32 	%p12, %r34, %r35;
	@%p12 bra 	$L__BB2_17;
	st.shared.u32 	[%r3], %r35;
	st.shared.u32 	[%r14], %r34;
$L__BB2_17:
	setp.le.u32 	%p13, %r15, %r2;
	bar.sync 	0;
	@%p13 bra 	$L__BB2_20;
	ld.shared.u32 	%r36, [%r3];
	ld.shared.u32 	%r37, [%r16];
	setp.le.s32 	%p14, %r36, %r37;
	@%p14 bra 	$L__BB2_20;
	st.shared.u32 	[%r3], %r37;
	st.shared.u32 	[%r16], %r36;
$L__BB2_20:
	setp.le.u32 	%p15, %r17, %r2;
	bar.sync 	0;
	@%p15 bra 	$L__BB2_23;
	ld.shared.u32 	%r38, [%r3];
	ld.shared.u32 	%r39, [%r18];
	setp.le.s32 	%p16, %r38, %r39;
	@%p16 bra 	$L__BB2_23;
	st.shared.u32 	[%r3], %r39;
	st.shared.u32 	[%r18], %r38;
$L__BB2_23:
	setp.le.u32 	%p17, %r19, %r2;
	bar.sync 	0;
	@%p17 bra 	$L__BB2_26;
	ld.shared.u32 	%r40, [%r3];
	ld.shared.u32 	%r41, [%r20];
	setp.le.s32 	%p18, %r40, %r41;
	@%p18 bra 	$L__BB2_26;
	st.shared.u32 	[%r3], %r41;
	st.shared.u32 	[%r20], %r40;
$L__BB2_26:
	setp.le.u32 	%p19, %r21, %r2;
	bar.sync 	0;
	@%p19 bra 	$L__BB2_29;
	ld.shared.u32 	%r42, [%r3];
	ld.shared.u32 	%r43, [%r22];
	setp.le.s32 	%p20, %r42, %r43;
	@%p20 bra 	$L__BB2_29;
	st.shared.u32 	[%r3], %r43;
	st.shared.u32 	[%r22], %r42;
$L__BB2_29:
	setp.le.u32 	%p21, %r23, %r2;
	bar.sync 	0;
	@%p21 bra 	$L__BB2_32;
	ld.shared.u32 	%r44, [%r3];
	ld.shared.u32 	%r45, [%r24];
	setp.le.s32 	%p22, %r44, %r45;
	@%p22 bra 	$L__BB2_32;
	st.shared.u32 	[%r3], %r45;
	st.shared.u32 	[%r24], %r44;
$L__BB2_32:
	bar.sync 	0;
	ld.shared.u32 	%r84, [%r3];
	add.s64 	%rd8, %rd1, %rd7;
	st.global.u32 	[%rd8], %r84;
	add.s32 	%r85, %r85, %r4;
	setp.lt.s32 	%p23, %r85, %r47;
	@%p23 bra 	$L__BB2_2;
$L__BB2_33:
	ret;

}


// ===== COMPILED SASS (sm_100) =====

	.target	sm_100

	.elftype	@"ET_EXEC"


//--------------------- .note.nv.tkinfo           --------------------------
	.section	.note.nv.tkinfo,"",@"SHT_NOTE"
	.sectionflags	@"SHF_NOTE_NV_TKINFO"
	.tkinfo
        /*0018*/ 	.word	0x00000002
        /*0030*/ 	.string	""
        /*0030*/ 	.string	"ptxas"
        /*0030*/ 	.string	"Cuda compilation tools, release 13.0, V13.0.88"
        /*0030*/ 	.string	"Build cuda_13.0.r13.0/compiler.36424714_0"
        /*0030*/ 	.string	"-arch sm_100 -m 64 "



//--------------------- .note.nv.cuinfo           --------------------------
	.section	.note.nv.cuinfo,"",@"SHT_NOTE"
	.sectionflags	@"SHF_NOTE_NV_CUINFO"
        /*0018*/ 	.short	0x0002
        /*001a*/ 	.short	0x0064
        /*001c*/ 	.short	0x0082
	.zero		2


//--------------------- .nv.info                  --------------------------
	.section	.nv.info,"",@"SHT_CUDA_INFO"
	.align	4


	//----- nvinfo : EIATTR_REGCOUNT
	.align		4
        /*0000*/ 	.byte	0x04, 0x2f
        /*0002*/ 	.short	(.L_1 - .L_0)
	.align		4
.L_0:
        /*0004*/ 	.word	index@(_Z10fill_arrayPiii)
        /*0008*/ 	.word	0x00000012


	//----- nvinfo : EIATTR_FRAME_SIZE
	.align		4
.L_1:
        /*000c*/ 	.byte	0x04, 0x11
        /*000e*/ 	.short	(.L_3 - .L_2)
	.align		4
.L_2:
        /*0010*/ 	.word	index@(_Z10fill_arrayPiii)
        /*0014*/ 	.word	0x00000000


	//----- nvinfo : EIATTR_REGCOUNT
	.align		4
.L_3:
        /*0018*/ 	.byte	0x04, 0x2f
        /*001a*/ 	.short	(.L_5 - .L_4)
	.align		4
.L_4:
        /*001c*/ 	.word	index@(_Z12bitonic_sortPiiii)
        /*0020*/ 	.word	0x0000000e


	//----- nvinfo : EIATTR_FRAME_SIZE
	.align		4
.L_5:
        /*0024*/ 	.byte	0x04, 0x11
        /*0026*/ 	.short	(.L_7 - .L_6)
	.align		4
.L_6:
        /*0028*/ 	.word	index@(_Z12bitonic_sortPiiii)
        /*002c*/ 	.word	0x00000000


	//----- nvinfo : EIATTR_REGCOUNT
	.align		4
.L_7:
        /*0030*/ 	.byte	0x04, 0x2f
        /*0032*/ 	.short	(.L_9 - .L_8)
	.align		4
.L_8:
        /*0034*/ 	.word	index@(_Z14even_odd_mergePiiii)
        /*0038*/ 	.word	0x00000020


	//----- nvinfo : EIATTR_FRAME_SIZE
	.align		4
.L_9:
        /*003c*/ 	.byte	0x04, 0x11
        /*003e*/ 	.short	(.L_11 - .L_10)
	.align		4
.L_10:
        /*0040*/ 	.word	index@(_Z14even_odd_mergePiiii)
        /*0044*/ 	.word	0x00000000


	//----- nvinfo : EIATTR_MIN_STACK_SIZE
	.align		4
.L_11:
        /*0048*/ 	.byte	0x04, 0x12
        /*004a*/ 	.short	(.L_13 - .L_12)
	.align		4
.L_12:
        /*004c*/ 	.word	index@(_Z14even_odd_mergePiiii)
        /*0050*/ 	.word	0x00000000


	//----- nvinfo : EIATTR_MIN_STACK_SIZE
	.align		4
.L_13:
        /*0054*/ 	.byte	0x04, 0x12
        /*0056*/ 	.short	(.L_15 - .L_14)
	.align		4
.L_14:
        /*0058*/ 	.word	index@(_Z12bitonic_sortPiiii)
        /*005c*/ 	.word	0x00000000


	//----- nvinfo : EIATTR_MIN_STACK_SIZE
	.align		4
.L_15:
        /*0060*/ 	.byte	0x04, 0x12
        /*0062*/ 	.short	(.L_17 - .L_16)
	.align		4
.L_16:
        /*0064*/ 	.word	index@(_Z10fill_arrayPiii)
        /*0068*/ 	.word	0x00000000
.L_17:


//--------------------- .nv.compat                --------------------------
	.section	.nv.compat,"",@"SHT_CUDA_COMPAT_INFO"
	.align	4
        /*0000*/ 	.byte	0x02, 0x09, 0x00, 0x00, 0x02, 0x02, 0x01, 0x00, 0x02, 0x05, 0x05, 0x00, 0x03, 0x07, 0x01, 0x01
        /*0010*/ 	.byte	0x02, 0x03, 0x00, 0x00, 0x02, 0x06, 0x01, 0x00, 0x04, 0x0b, 0x08, 0x00, 0x09, 0x00, 0x00, 0x00
        /*0020*/ 	.byte	0x00, 0x00, 0x00, 0x00


//--------------------- .nv.info._Z14even_odd_mergePiiii --------------------------
	.section	.nv.info._Z14even_odd_mergePiiii,"",@"SHT_CUDA_INFO"
	.sectionflags	@""
	.align	4


	//----- nvinfo : EIATTR_CUDA_API_VERSION
	.align		4
        /*0000*/ 	.byte	0x04, 0x37
        /*0002*/ 	.short	(.L_19 - .L_18)
.L_18:
        /*0004*/ 	.word	0x00000082


	//----- nvinfo : EIATTR_KPARAM_INFO
	.align		4
.L_19:
        /*0008*/ 	.byte	0x04, 0x17
        /*000a*/ 	.short	(.L_21 - .L_20)
.L_20:
        /*000c*/ 	.word	0x00000000
        /*0010*/ 	.short	0x0003
        /*0012*/ 	.short	0x0010
        /*0014*/ 	.byte	0x00, 0xf0, 0x11, 0x00


	//----- nvinfo : EIATTR_KPARAM_INFO
	.align		4
.L_21:
        /*0018*/ 	.byte	0x04, 0x17
        /*001a*/ 	.short	(.L_23 - .L_22)
.L_22:
        /*001c*/ 	.word	0x00000000
        /*0020*/ 	.short	0x0002
        /*0022*/ 	.short	0x000c
        /*0024*/ 	.byte	0x00, 0xf0, 0x11, 0x00


	//----- nvinfo : EIATTR_KPARAM_INFO
	.align		4
.L_23:
        /*0028*/ 	.byte	0x04, 0x17
        /*002a*/ 	.short	(.L_25 - .L_24)
.L_24:
        /*002c*/ 	.word	0x00000000
        /*0030*/ 	.short	0x0001
        /*0032*/ 	.short	0x0008
        /*0034*/ 	.byte	0x00, 0xf0, 0x11, 0x00


	//----- nvinfo : EIATTR_KPARAM_INFO
	.align		4
.L_25:
        /*0038*/ 	.byte	0x04, 0x17
        /*003a*/ 	.short	(.L_27 - .L_26)
.L_26:
        /*003c*/ 	.word	0x00000000
        /*0040*/ 	.short	0x0000
        /*0042*/ 	.short	0x0000
        /*0044*/ 	.byte	0x00, 0xf5, 0x21, 0x00


	//----- nvinfo : EIATTR_SPARSE_MMA_MASK
	.align		4
.L_27:
        /*0048*/ 	.byte	0x03, 0x50
        /*004a*/ 	.short	0x0000


	//----- nvinfo : EIATTR_MAXREG_COUNT
	.align		4
        /*004c*/ 	.byte	0x03, 0x1b
        /*004e*/ 	.short	0x00ff


	//----- nvinfo : EIATTR_NUM_BARRIERS
	.align		4
        /*0050*/ 	.byte	0x02, 0x4c
        /*0052*/ 	.byte	0x01
	.zero		1


	//----- nvinfo : EIATTR_MERCURY_ISA_VERSION
	.align		4
        /*0054*/ 	.byte	0x03, 0x5f
        /*0056*/ 	.short	0x0101


	//----- nvinfo : EIATTR_VRC_CTA_INIT_COUNT
	.align		4
        /*0058*/ 	.byte	0x02, 0x4a
	.zero		1
	.zero		1


	//----- nvinfo : EIATTR_EXIT_INSTR_OFFSETS
	.align		4
        /*005c*/ 	.byte	0x04, 0x1c
        /*005e*/ 	.short	(.L_29 - .L_28)


	//   ....[0]....
.L_28:
        /*0060*/ 	.word	0x00000060


	//   ....[1]....
        /*0064*/ 	.word	0x00000a30


	//----- nvinfo : EIATTR_CRS_STACK_SIZE
	.align		4
.L_29:
        /*0068*/ 	.byte	0x04, 0x1e
        /*006a*/ 	.short	(.L_31 - .L_30)
.L_30:
        /*006c*/ 	.word	0x00000000


	//----- nvinfo : EIATTR_CBANK_PARAM_SIZE
	.align		4
.L_31:
        /*0070*/ 	.byte	0x03, 0x19
        /*0072*/ 	.short	0x0014


	//----- nvinfo : EIATTR_PARAM_CBANK
	.align		4
        /*0074*/ 	.byte	0x04, 0x0a
        /*0076*/ 	.short	(.L_33 - .L_32)
	.align		4
.L_32:
        /*0078*/ 	.word	index@(.nv.constant0._Z14even_odd_mergePiiii)
        /*007c*/ 	.short	0x0380
        /*007e*/ 	.short	0x0014


	//----- nvinfo : EIATTR_SW_WAR
	.align		4
.L_33:
        /*0080*/ 	.byte	0x04, 0x36
        /*0082*/ 	.short	(.L_35 - .L_34)
.L_34:
        /*0084*/ 	.word	0x00000008
.L_35:


//--------------------- .nv.info._Z12bitonic_sortPiiii --------------------------
	.section	.nv.info._Z12bitonic_sortPiiii,"",@"SHT_CUDA_INFO"
	.sectionflags	@""
	.align	4


	//----- nvinfo : EIATTR_CUDA_API_VERSION
	.align		4
        /*0000*/ 	.byte	0x04, 0x37
        /*0002*/ 	.short	(.L_37 - .L_36)
.L_36:
        /*0004*/ 	.word	0x00000082


	//----- nvinfo : EIATTR_KPARAM_INFO
	.align		4
.L_37:
        /*0008*/ 	.byte	0x04, 0x17
        /*000a*/ 	.short	(.L_39 - .L_38)
.L_38:
        /*000c*/ 	.word	0x00000000
        /*0010*/ 	.short	0x0003
        /*0012*/ 	.short	0x0010
        /*0014*/ 	.byte	0x00, 0xf0, 0x11, 0x00


	//----- nvinfo : EIATTR_KPARAM_INFO
	.align		4
.L_39:
        /*0018*/ 	.byte	0x04, 0x17
        /*001a*/ 	.short	(.L_41 - .L_40)
.L_40:
        /*001c*/ 	.word	0x00000000
        /*0020*/ 	.short	0x0002
        /*0022*/ 	.short	0x000c
        /*0024*/ 	.byte	0x00, 0xf0, 0x11, 0x00


	//----- nvinfo : EIATTR_KPARAM_INFO
	.align		4
.L_41:
        /*0028*/ 	.byte	0x04, 0x17
        /*002a*/ 	.short	(.L_43 - .L_42)
.L_42:
        /*002c*/ 	.word	0x00000000
        /*0030*/ 	.short	0x0001
        /*0032*/ 	.short	0x0008
        /*0034*/ 	.byte	0x00, 0xf0, 0x11, 0x00


	//----- nvinfo : EIATTR_KPARAM_INFO
	.align		4
.L_43:
        /*0038*/ 	.byte	0x04, 0x17
        /*003a*/ 	.short	(.L_45 - .L_44)
.L_44:
        /*003c*/ 	.word	0x00000000
        /*0040*/ 	.short	0x0000
        /*0042*/ 	.short	0x0000
        /*0044*/ 	.byte	0x00, 0xf5, 0x21, 0x00


	//----- nvinfo : EIATTR_SPARSE_MMA_MASK
	.align		4
.L_45:
        /*0048*/ 	.byte	0x03, 0x50
        /*004a*/ 	.short	0x0000


	//----- nvinfo : EIATTR_MAXREG_COUNT
	.align		4
        /*004c*/ 	.byte	0x03, 0x1b
        /*004e*/ 	.short	0x00ff


	//----- nvinfo : EIATTR_NUM_BARRIERS
	.align		4
        /*0050*/ 	.byte	0x02, 0x4c
        /*0052*/ 	.byte	0x01
	.zero		1


	//----- nvinfo : EIATTR_MERCURY_ISA_VERSION
	.align		4
        /*0054*/ 	.byte	0x03, 0x5f
        /*0056*/ 	.short	0x0101


	//----- nvinfo : EIATTR_VRC_CTA_INIT_COUNT
	.align		4
        /*0058*/ 	.byte	0x02, 0x4a
	.zero		1
	.zero		1


	//----- nvinfo : EIATTR_EXIT_INSTR_OFFSETS
	.align		4
        /*005c*/ 	.byte	0x04, 0x1c
        /*005e*/ 	.short	(.L_47 - .L_46)


	//   ....[0]....
.L_46:
        /*0060*/ 	.word	0x00000050


	//   ....[1]....
        /*0064*/ 	.word	0x00000350


	//----- nvinfo : EIATTR_CRS_STACK_SIZE
	.align		4
.L_47:
        /*0068*/ 	.byte	0x04, 0x1e
        /*006a*/ 	.short	(.L_49 - .L_48)
.L_48:
        /*006c*/ 	.word	0x00000000


	//----- nvinfo : EIATTR_CBANK_PARAM_SIZE
	.align		4
.L_49:
        /*0070*/ 	.byte	0x03, 0x19
        /*0072*/ 	.short	0x0014


	//----- nvinfo : EIATTR_PARAM_CBANK
	.align		4
        /*0074*/ 	.byte	0x04, 0x0a
        /*0076*/ 	.short	(.L_51 - .L_50)
	.align		4
.L_50:
        /*0078*/ 	.word	index@(.nv.constant0._Z12bitonic_sortPiiii)
        /*007c*/ 	.short	0x0380
        /*007e*/ 	.short	0x0014


	//----- nvinfo : EIATTR_SW_WAR
	.align		4
.L_51:
        /*0080*/ 	.byte	0x04, 0x36
        /*0082*/ 	.short	(.L_53 - .L_52)
.L_52:
        /*0084*/ 	.word	0x00000008
.L_53:


//--------------------- .nv.info._Z10fill_arrayPiii --------------------------
	.section	.nv.info._Z10fill_arrayPiii,"",@"SHT_CUDA_INFO"
	.sectionflags	@""
	.align	4


	//----- nvinfo : EIATTR_CUDA_API_VERSION
	.align		4
        /*0000*/ 	.byte	0x04, 0x37
        /*0002*/ 	.short	(.L_55 - .L_54)
.L_54:
        /*0004*/ 	.word	0x00000082


	//----- nvinfo : EIATTR_KPARAM_INFO
	.align		4
.L_55:
        /*0008*/ 	.byte	0x04, 0x17
        /*000a*/ 	.short	(.L_57 - .L_56)
.L_56:
        /*000c*/ 	.word	0x00000000
        /*0010*/ 	.short	0x0002
        /*0012*/ 	.short	0x000c
        /*0014*/ 	.byte	0x00, 0xf0, 0x11, 0x00


	//----- nvinfo : EIATTR_KPARAM_INFO
	.align		4
.L_57:
        /*0018*/ 	.byte	0x04, 0x17
        /*001a*/ 	.short	(.L_59 - .L_58)
.L_58:
        /*001c*/ 	.word	0x00000000
        /*0020*/ 	.short	0x0001
        /*0022*/ 	.short	0x0008
        /*0024*/ 	.byte	0x00, 0xf0, 0x11, 0x00


	//----- nvinfo : EIATTR_KPARAM_INFO
	.align		4
.L_59:
        /*0028*/ 	.byte	0x04, 0x17
        /*002a*/ 	.short	(.L_61 - .L_60)
.L_60:
        /*002c*/ 	.word	0x00000000
        /*0030*/ 	.short	0x0000
        /*0032*/ 	.short	0x0000
        /*0034*/ 	.byte	0x00, 0xf5, 0x21, 0x00


	//----- nvinfo : EIATTR_SPARSE_MMA_MASK
	.align		4
.L_61:
        /*0038*/ 	.byte	0x03, 0x50
        /*003a*/ 	.short	0x0000


	//----- nvinfo : EIATTR_MAXREG_COUNT
	.align		4
        /*003c*/ 	.byte	0x03, 0x1b
        /*003e*/ 	.short	0x00ff


	//----- nvinfo : EIATTR_MERCURY_ISA_VERSION
	.align		4
        /*0040*/ 	.byte	0x03, 0x5f
        /*0042*/ 	.short	0x0101


	//----- nvinfo : EIATTR_VRC_CTA_INIT_COUNT
	.align		4
        /*0044*/ 	.byte	0x02, 0x4a
	.zero		1
	.zero		1


	//----- nvinfo : EIATTR_EXIT_INSTR_OFFSETS
	.align		4
        /*0048*/ 	.byte	0x04, 0x1c
        /*004a*/ 	.short	(.L_63 - .L_62)


	//   ....[0]....
.L_62:
        /*004c*/ 	.word	0x00000090


	//   ....[1]....
        /*0050*/ 	.word	0x00000340


	//   ....[2]....
        /*0054*/ 	.word	0x00000420


	//----- nvinfo : EIATTR_CRS_STACK_SIZE
	.align		4
.L_63:
        /*0058*/ 	.byte	0x04, 0x1e
        /*005a*/ 	.short	(.L_65 - .L_64)
.L_64:
        /*005c*/ 	.word	0x00000000


	//----- nvinfo : EIATTR_CBANK_PARAM_SIZE
	.align		4
.L_65:
        /*0060*/ 	.byte	0x03, 0x19
        /*0062*/ 	.short	0x0010


	//----- nvinfo : EIATTR_PARAM_CBANK
	.align		4
        /*0064*/ 	.byte	0x04, 0x0a
        /*0066*/ 	.short	(.L_67 - .L_66)
	.align		4
.L_66:
        /*0068*/ 	.word	index@(.nv.constant0._Z10fill_arrayPiii)
        /*006c*/ 	.short	0x0380
        /*006e*/ 	.short	0x0010


	//----- nvinfo : EIATTR_SW_WAR
	.align		4
.L_67:
        /*0070*/ 	.byte	0x04, 0x36
        /*0072*/ 	.short	(.L_69 - .L_68)
.L_68:
        /*0074*/ 	.word	0x00000008
.L_69:


//--------------------- .nv.callgraph             --------------------------
	.section	.nv.callgraph,"",@"SHT_CUDA_CALLGRAPH"
	.align	4
	.sectionentsize	8
	.align		4
        /*0000*/ 	.word	0x00000000
	.align		4
        /*0004*/ 	.word	0xffffffff
	.align		4
        /*0008*/ 	.word	0x00000000
	.align		4
        /*000c*/ 	.word	0xfffffffe
	.align		4
        /*0010*/ 	.word	0x00000000
	.align		4
        /*0014*/ 	.word	0xfffffffd
	.align		4
        /*0018*/ 	.word	0x00000000
	.align		4
        /*001c*/ 	.word	0xfffffffc


//--------------------- .text._Z14even_odd_mergePiiii --------------------------
	.section	.text._Z14even_odd_mergePiiii,"ax",@progbits
	.align	128
        .global         _Z14even_odd_mergePiiii
        .type           _Z14even_odd_mergePiiii,@function
        .size           _Z14even_odd_mergePiiii,(.L_x_32 - _Z14even_odd_mergePiiii)
        .other          _Z14even_odd_mergePiiii,@"STO_CUDA_ENTRY STV_DEFAULT"
_Z14even_odd_mergePiiii:
.text._Z14even_odd_mergePiiii:
[----:B------:R-:W-:Y:S08]  /*0000*/  LDC R1, c[0x0][0x37c] ;  /* 0x0000df00ff017b82 */ /* 0x000ff00000000800 */
[----:B------:R-:W0:Y:S01]  /*0010*/  S2UR UR4, SR_CTAID.X ;  /* 0x00000000000479c3 */ /* 0x000e220000002500 */
[----:B------:R-:W0:Y:S07]  /*0020*/  LDCU UR5, c[0x0][0x38c] ;  /* 0x00007180ff0577ac */ /* 0x000e2e0008000800 */
[----:B------:R-:W1:Y:S01]  /*0030*/  LDC R0, c[0x0][0x390] ;  /* 0x0000e400ff007b82 */ /* 0x000e620000000800 */
[----:B0-----:R-:W-:-:S06]  /*0040*/  ULEA UR4, UR4, UR5, 0xa ;  /* 0x0000000504047291 */ /* 0x001fcc000f8e50ff */
[----:B-1----:R-:W-:-:S13]  /*0050*/  ISETP.LE.AND P0, PT, R0, UR4, PT ;  /* 0x0000000400007c0c */ /* 0x002fda000bf03270 */
[----:B------:R-:W-:Y:S05]  /*0060*/  @P0 EXIT ;  /* 0x000000000000094d */ /* 0x000fea0003800000 */
[----:B------:R-:W0:Y:S01]  /*0070*/  S2R R0, SR_TID.X ;  /* 0x0000000000007919 */ /* 0x000e220000002100 */
[----:B------:R-:W1:Y:S01]  /*0080*/  S2UR UR6, SR_CgaCtaId ;  /* 0x00000000000679c3 */ /* 0x000e620000008800 */
[----:B------:R-:W-:Y:S01]  /*0090*/  UMOV UR5, 0x400 ;  /* 0x0000040000057882 */ /* 0x000fe20000000000 */
[----:B------:R-:W-:Y:S01]  /*00a0*/  IMAD.U32 R2, RZ, RZ, UR4 ;  /* 0x00000004ff027e24 */ /* 0x000fe2000f8e00ff */
[----:B------:R-:W2:Y:S01]  /*00b0*/  LDCU.64 UR8, c[0x0][0x358] ;  /* 0x00006b00ff0877ac */ /* 0x000ea20008000a00 */
[----:B------:R-:W3:Y:S04]  /*00c0*/  LDCU UR7, c[0x0][0x390] ;  /* 0x00007200ff0777ac */ /* 0x000ee80008000800 */
[----:B------:R-:W4:Y:S01]  /*00d0*/  LDC R3, c[0x0][0x370] ;  /* 0x0000dc00ff037b82 */ /* 0x000f220000000800 */
[----:B-1----:R-:W-:Y:S01]  /*00e0*/  ULEA UR5, UR6, UR5, 0x18 ;  /* 0x0000000506057291 */ /* 0x002fe2000f8ec0ff */
[----:B0-----:R-:W-:-:S02]  /*00f0*/  LOP3.LUT R21, R0, 0x200, RZ, 0x3c, !PT ;  /* 0x0000020000157812 */ /* 0x001fc400078e3cff */
[C---:B------:R-:W-:Y:S02]  /*0100*/  LOP3.LUT R8, R0.reuse, 0x100, RZ, 0x3c, !PT ;  /* 0x0000010000087812 */ /* 0x040fe400078e3cff */
[C---:B------:R-:W-:Y:S02]  /*0110*/  LOP3.LUT R5, R0.reuse, 0x80, RZ, 0x3c, !PT ;  /* 0x0000008000057812 */ /* 0x040fe400078e3cff */
[C---:B------:R-:W-:Y:S02]  /*0120*/  LOP3.LUT R7, R0.reuse, 0x40, RZ, 0x3c, !PT ;  /* 0x0000004000077812 */ /* 0x040fe400078e3cff */
[C---:B------:R-:W-:Y:S02]  /*0130*/  LOP3.LUT R9, R0.reuse, 0x20, RZ, 0x3c, !PT ;  /* 0x0000002000097812 */ /* 0x040fe400078e3cff */
[C---:B------:R-:W-:Y:S02]  /*0140*/  LOP3.LUT R11, R0.reuse, 0x10, RZ, 0x3c, !PT ;  /* 0x00000010000b7812 */ /* 0x040fe400078e3cff */
[----:B------:R-:W-:-:S02]  /*0150*/  LOP3.LUT R13, R0, 0x8, RZ, 0x3c, !PT ;  /* 0x00000008000d7812 */ /* 0x000fc400078e3cff */
[C---:B------:R-:W-:Y:S02]  /*0160*/  LOP3.LUT R15, R0.reuse, 0x4, RZ, 0x3c, !PT ;  /* 0x00000004000f7812 */ /* 0x040fe400078e3cff */
[C---:B------:R-:W-:Y:S02]  /*0170*/  LOP3.LUT R17, R0.reuse, 0x2, RZ, 0x3c, !PT ;  /* 0x0000000200117812 */ /* 0x040fe400078e3cff */
[C---:B------:R-:W-:Y:S02]  /*0180*/  LOP3.LUT R19, R0.reuse, 0x1, RZ, 0x3c, !PT ;  /* 0x0000000100137812 */ /* 0x040fe400078e3cff */
[C---:B------:R-:W-:Y:S02]  /*0190*/  ISETP.GE.U32.AND P1, PT, R0.reuse, 0x200, PT ;  /* 0x000002000000780c */ /* 0x040fe40003f26070 */
[C---:B------:R-:W-:Y:S02]  /*01a0*/  LEA.HI R4, R0.reuse, R0, RZ, 0x1b ;  /* 0x0000000000047211 */ /* 0x040fe400078fd8ff */
[----:B------:R-:W-:-:S02]  /*01b0*/  IADD3 R25, PT, PT, -R0, 0x5ff, RZ ;  /* 0x000005ff00197810 */ /* 0x000fc40007ffe1ff */
[----:B------:R-:W-:Y:S02]  /*01c0*/  LEA.HI R6, R21, R21, RZ, 0x1b ;  /* 0x0000001515067211 */ /* 0x000fe400078fd8ff */
[----:B------:R-:W-:Y:S02]  /*01d0*/  LEA.HI R8, R8, R8, RZ, 0x1b ;  /* 0x0000000808087211 */ /* 0x000fe400078fd8ff */
[----:B------:R-:W-:Y:S02]  /*01e0*/  LEA.HI R10, R5, R5, RZ, 0x1b ;  /* 0x00000005050a7211 */ /* 0x000fe400078fd8ff */
[----:B------:R-:W-:Y:S02]  /*01f0*/  LEA.HI R12, R7, R7, RZ, 0x1b ;  /* 0x00000007070c7211 */ /* 0x000fe400078fd8ff */
[----:B------:R-:W-:Y:S02]  /*0200*/  LEA.HI R14, R9, R9, RZ, 0x1b ;  /* 0x00000009090e7211 */ /* 0x000fe400078fd8ff */
[----:B------:R-:W-:-:S02]  /*0210*/  LEA.HI R16, R0, R11, RZ, 0x1b ;  /* 0x0000000b00107211 */ /* 0x000fc400078fd8ff */
[C---:B------:R-:W-:Y:S02]  /*0220*/  LEA.HI R18, R0.reuse, R13, RZ, 0x1b ;  /* 0x0000000d00127211 */ /* 0x040fe400078fd8ff */
[C---:B------:R-:W-:Y:S02]  /*0230*/  LEA.HI R24, R0.reuse, R15, RZ, 0x1b ;  /* 0x0000000f00187211 */ /* 0x040fe400078fd8ff */
[C---:B------:R-:W-:Y:S02]  /*0240*/  LEA.HI R26, R0.reuse, R17, RZ, 0x1b ;  /* 0x00000011001a7211 */ /* 0x040fe400078fd8ff */
[----:B------:R-:W-:Y:S02]  /*0250*/  LEA.HI R27, R0, R19, RZ, 0x1b ;  /* 0x00000013001b7211 */ /* 0x000fe400078fd8ff */
[----:B------:R-:W-:Y:S02]  /*0260*/  ISETP.GT.U32.AND P0, PT, R21, R0, PT ;  /* 0x000000001500720c */ /* 0x000fe40003f04070 */
[----:B------:R-:W-:-:S02]  /*0270*/  LEA R4, R4, UR5, 0x2 ;  /* 0x0000000504047c11 */ /* 0x000fc4000f8e10ff */
[----:B------:R-:W-:Y:S02]  /*0280*/  SEL R25, R0, R25, !P1 ;  /* 0x0000001900197207 */ /* 0x000fe40004800000 */
[----:B------:R-:W-:Y:S02]  /*0290*/  LEA R6, R6, UR5, 0x2 ;  /* 0x0000000506067c11 */ /* 0x000fe4000f8e10ff */
[----:B------:R-:W-:Y:S02]  /*02a0*/  LEA R8, R8, UR5, 0x2 ;  /* 0x0000000508087c11 */ /* 0x000fe4000f8e10ff */
[----:B------:R-:W-:Y:S02]  /*02b0*/  LEA R10, R10, UR5, 0x2 ;  /* 0x000000050a0a7c11 */ /* 0x000fe4000f8e10ff */
[----:B------:R-:W-:Y:S02]  /*02c0*/  LEA R12, R12, UR5, 0x2 ;  /* 0x000000050c0c7c11 */ /* 0x000fe4000f8e10ff */
[----:B------:R-:W-:-:S02]  /*02d0*/  LEA R14, R14, UR5, 0x2 ;  /* 0x000000050e0e7c11 */ /* 0x000fc4000f8e10ff */
[----:B------:R-:W-:Y:S02]  /*02e0*/  LEA R16, R16, UR5, 0x2 ;  /* 0x0000000510107c11 */ /* 0x000fe4000f8e10ff */
[----:B------:R-:W-:Y:S02]  /*02f0*/  LEA R18, R18, UR5, 0x2 ;  /* 0x0000000512127c11 */ /* 0x000fe4000f8e10ff */
[----:B------:R-:W-:Y:S02]  /*0300*/  LEA R24, R24, UR5, 0x2 ;  /* 0x0000000518187c11 */ /* 0x000fe4000f8e10ff */
[----:B------:R-:W-:Y:S02]  /*0310*/  LEA R26, R26, UR5, 0x2 ;  /* 0x000000051a1a7c11 */ /* 0x000fe4000f8e10ff */
[----:B--234-:R-:W-:-:S07]  /*0320*/  LEA R27, R27, UR5, 0x2 ;  /* 0x000000051b1b7c11 */ /* 0x01cfce000f8e10ff */
.L_x_20:
[----:B0-----:R-:W0:Y:S02]  /*0330*/  LDC.64 R20, c[0x0][0x380] ;  /* 0x0000e000ff147b82 */ /* 0x001e240000000a00 */
[----:B0-----:R-:W-:-:S04]  /*0340*/  IMAD.WIDE R20, R2, 0x4, R20 ;  /* 0x0000000402147825 */ /* 0x001fc800078e0214 */
[----:B------:R-:W-:-:S06]  /*0350*/  IMAD.WIDE.U32 R22, R25, 0x4, R20 ;  /* 0x0000000419167825 */ /* 0x000fcc00078e0014 */
[----:B------:R-:W2:Y:S01]  /*0360*/  LDG.E R23, desc[UR8][R22.64] ;  /* 0x0000000816177981 */ /* 0x000ea2000c1e1900 */
[----:B------:R-:W-:Y:S01]  /*0370*/  LOP3.LUT R29, R0, 0x100, RZ, 0x3c, !PT ;  /* 0x00000100001d7812 */ /* 0x000fe200078e3cff */
[----:B------:R-:W-:Y:S01]  /*0380*/  BSSY.RECONVERGENT B0, `(.L_x_0) ;  /* 0x000000e000007945 */ /* 0x000fe20003800200 */
[-C--:B------:R-:W-:Y:S02]  /*0390*/  ISETP.GT.U32.AND P1, PT, R5, R0.reuse, PT ;  /* 0x000000000500720c */ /* 0x080fe40003f24070 */
[-C--:B------:R-:W-:Y:S02]  /*03a0*/  ISETP.GT.U32.AND P6, PT, R29, R0.reuse, PT ;  /* 0x000000001d00720c */ /* 0x080fe40003fc4070 */
[-C--:B------:R-:W-:Y:S02]  /*03b0*/  ISETP.GT.U32.AND P2, PT, R7, R0.reuse, PT ;  /* 0x000000000700720c */ /* 0x080fe40003f44070 */
[-C--:B------:R-:W-:Y:S02]  /*03c0*/  ISETP.GT.U32.AND P3, PT, R9, R0.reuse, PT ;  /* 0x000000000900720c */ /* 0x080fe40003f64070 */
[----:B------:R-:W-:Y:S01]  /*03d0*/  ISETP.GT.U32.AND P4, PT, R11, R0, PT ;  /* 0x000000000b00720c */ /* 0x000fe20003f84070 */
[----:B--2---:R0:W-:Y:S01]  /*03e0*/  STS [R4], R23 ;  /* 0x0000001704007388 */ /* 0x0041e20000000800 */
[----:B------:R-:W-:Y:S06]  /*03f0*/  BAR.SYNC.DEFER_BLOCKING 0x0 ;  /* 0x0000000000007b1d */ /* 0x000fec0000010000 */
[----:B------:R-:W-:Y:S05]  /*0400*/  @!P0 BRA `(.L_x_1) ;  /* 0x0000000000148947 */ /* 0x000fea0003800000 */
[----:B0-----:R-:W-:Y:S04]  /*0410*/  LDS R23, [R4] ;  /* 0x0000000004177984 */ /* 0x001fe80000000800 */
[----:B------:R-:W0:Y:S02]  /*0420*/  LDS R22, [R6] ;  /* 0x0000000006167984 */ /* 0x000e240000000800 */
[----:B0-----:R-:W-:-:S13]  /*0430*/  ISETP.GT.AND P5, PT, R23, R22, PT ;  /* 0x000000161700720c */ /* 0x001fda0003fa4270 */
[----:B------:R1:W-:Y:S04]  /*0440*/  @P5 STS [R4], R22 ;  /* 0x0000001604005388 */ /* 0x0003e80000000800 */
[----:B------:R1:W-:Y:S02]  /*0450*/  @P5 STS [R6], R23 ;  /* 0x0000001706005388 */ /* 0x0003e40000000800 */
.L_x_1:
[----:B------:R-:W-:Y:S05]  /*0460*/  BSYNC.RECONVERGENT B0 ;  /* 0x0000000000007941 */ /* 0x000fea0003800200 */
.L_x_0:
[----:B------:R-:W-:Y:S01]  /*0470*/  BAR.SYNC.DEFER_BLOCKING 0x0 ;  /* 0x0000000000007b1d */ /* 0x000fe20000010000 */
[----:B------:R-:W-:-:S05]  /*0480*/  ISETP.GT.U32.AND P5, PT, R13, R0, PT ;  /* 0x000000000d00720c */ /* 0x000fca0003fa4070 */
[----:B------:R-:W-:Y:S04]  /*0490*/  BSSY.RECONVERGENT B0, `(.L_x_2) ;  /* 0x0000007000007945 */ /* 0x000fe80003800200 */
[----:B------:R-:W-:Y:S05]  /*04a0*/  @!P6 BRA `(.L_x_3) ;  /* 0x000000000014e947 */ /* 0x000fea0003800000 */
[----:B01----:R-:W-:Y:S04]  /*04b0*/  LDS R23, [R4] ;  /* 0x0000000004177984 */ /* 0x003fe80000000800 */
[----:B------:R-:W0:Y:S02]  /*04c0*/  LDS R22, [R8] ;  /* 0x0000000008167984 */ /* 0x000e240000000800 */
[----:B0-----:R-:W-:-:S13]  /*04d0*/  ISETP.GT.AND P6, PT, R23, R22, PT ;  /* 0x000000161700720c */ /* 0x001fda0003fc4270 */
[----:B------:R2:W-:Y:S04]  /*04e0*/  @P6 STS [R4], R22 ;  /* 0x0000001604006388 */ /* 0x0005e80000000800 */
[----:B------:R2:W-:Y:S02]  /*04f0*/  @P6 STS [R8], R23 ;  /* 0x0000001708006388 */ /* 0x0005e40000000800 */
.L_x_3:
[----:B------:R-:W-:Y:S05]  /*0500*/  BSYNC.RECONVERGENT B0 ;  /* 0x0000000000007941 */ /* 0x000fea0003800200 */
.L_x_2:
[----:B------:R-:W-:Y:S01]  /*0510*/  BAR.SYNC.DEFER_BLOCKING 0x0 ;  /* 0x0000000000007b1d */ /* 0x000fe20000010000 */
[----:B------:R-:W-:-:S05]  /*0520*/  ISETP.GT.U32.AND P6, PT, R15, R0, PT ;  /* 0x000000000f00720c */ /* 0x000fca0003fc4070 */
[----:B------:R-:W-:Y:S04]  /*0530*/  BSSY.RECONVERGENT B0, `(.L_x_4) ;  /* 0x0000007000007945 */ /* 0x000fe80003800200 */
[----:B------:R-:W-:Y:S05]  /*0540*/  @!P1 BRA `(.L_x_5) ;  /* 0x0000000000149947 */ /* 0x000fea0003800000 */
[----:B012---:R-:W-:Y:S04]  /*0550*/  LDS R23, [R4] ;  /* 0x0000000004177984 */ /* 0x007fe80000000800 */
[----:B------:R-:W0:Y:S02]  /*0560*/  LDS R22, [R10] ;  /* 0x000000000a167984 */ /* 0x000e240000000800 */
[----:B0-----:R-:W-:-:S13]  /*0570*/  ISETP.GT.AND P1, PT, R23, R22, PT ;  /* 0x000000161700720c */ /* 0x001fda0003f24270 */
[----:B------:R3:W-:Y:S04]  /*0580*/  @P1 STS [R4], R22 ;  /* 0x0000001604001388 */ /* 0x0007e80000000800 */
[----:B------:R3:W-:Y:S02]  /*0590*/  @P1 STS [R10], R23 ;  /* 0x000000170a001388 */ /* 0x0007e40000000800 */
.L_x_5:
[----:B------:R-:W-:Y:S05]  /*05a0*/  BSYNC.RECONVERGENT B0 ;  /* 0x0000000000007941 */ /* 0x000fea0003800200 */
.L_x_4:
[----:B------:R-:W-:Y:S01]  /*05b0*/  BAR.SYNC.DEFER_BLOCKING 0x0 ;  /* 0x0000000000007b1d */ /* 0x000fe20000010000 */
[----:B------:R-:W-:-:S05]  /*05c0*/  ISETP.GT.U32.AND P1, PT, R17, R0, PT ;  /* 0x000000001100720c */ /* 0x000fca0003f24070 */
[----:B------:R-:W-:Y:S04]  /*05d0*/  BSSY.RECONVERGENT B0, `(.L_x_6) ;  /* 0x0000007000007945 */ /* 0x000fe80003800200 */
[----:B------:R-:W-:Y:S05]  /*05e0*/  @!P2 BRA `(.L_x_7) ;  /* 0x000000000014a947 */ /* 0x000fea0003800000 */
[----:B0123--:R-:W-:Y:S04]  /*05f0*/  LDS R23, [R4] ;  /* 0x0000000004177984 */ /* 0x00ffe80000000800 */
[----:B------:R-:W0:Y:S02]  /*0600*/  LDS R22, [R12] ;  /* 0x000000000c167984 */ /* 0x000e240000000800 */
[----:B0-----:R-:W-:-:S13]  /*0610*/  ISETP.GT.AND P2, PT, R23, R22, PT ;  /* 0x000000161700720c */ /* 0x001fda0003f44270 */
[----:B------:R4:W-:Y:S04]  /*0620*/  @P2 STS [R4], R22 ;  /* 0x0000001604002388 */ /* 0x0009e80000000800 */
[----:B------:R4:W-:Y:S02]  /*0630*/  @P2 STS [R12], R23 ;  /* 0x000000170c002388 */ /* 0x0009e40000000800 */
.L_x_7:
[----:B------:R-:W-:Y:S05]  /*0640*/  BSYNC.RECONVERGENT B0 ;  /* 0x0000000000007941 */ /* 0x000fea0003800200 */
.L_x_6:
[----:B------:R-:W-:Y:S06]  /*0650*/  BAR.SYNC.DEFER_BLOCKING 0x0 ;  /* 0x0000000000007b1d */ /* 0x000fec0000010000 */
[----:B------:R-:W-:Y:S04]  /*0660*/  BSSY.RECONVERGENT B0, `(.L_x_8) ;  /* 0x0000007000007945 */ /* 0x000fe80003800200 */
[----:B------:R-:W-:Y:S05]  /*0670*/  @!P3 BRA `(.L_x_9) ;  /* 0x000000000014b947 */ /* 0x000fea0003800000 */
[----:B01234-:R-:W-:Y:S04]  /*0680*/  LDS R23, [R4] ;  /* 0x0000000004177984 */ /* 0x01ffe80000000800 */
[----:B------:R-:W0:Y:S02]  /*0690*/  LDS R22, [R14] ;  /* 0x000000000e167984 */ /* 0x000e240000000800 */
[----:B0-----:R-:W-:-:S13]  /*06a0*/  ISETP.GT.AND P2, PT, R23, R22, PT ;  /* 0x000000161700720c */ /* 0x001fda0003f44270 */
[----:B------:R0:W-:Y:S04]  /*06b0*/  @P2 STS [R4], R22 ;  /* 0x0000001604002388 */ /* 0x0001e80000000800 */
[----:B------:R0:W-:Y:S02]  /*06c0*/  @P2 STS [R14], R23 ;  /* 0x000000170e002388 */ /* 0x0001e40000000800 */
.L_x_9:
[----:B------:R-:W-:Y:S05]  /*06d0*/  BSYNC.RECONVERGENT B0 ;  /* 0x0000000000007941 */ /* 0x000fea0003800200 */
.L_x_8:
        /* <DEDUP_REMOVED lines=8> */
.L_x_11:
[----:B------:R-:W-:Y:S05]  /*0760*/  BSYNC.RECONVERGENT B0 ;  /* 0x0000000000007941 */ /* 0x000fea0003800200 */
.L_x_10:
        /* <DEDUP_REMOVED lines=8> */
.L_x_13:
[----:B------:R-:W-:Y:S05]  /*07f0*/  BSYNC.RECONVERGENT B0 ;  /* 0x0000000000007941 */ /* 0x000fea0003800200 */
.L_x_12:
        /* <DEDUP_REMOVED lines=8> */
.L_x_15:
[----:B------:R-:W-:Y:S05]  /*0880*/  BSYNC.RECONVERGENT B0 ;  /* 0x0000000000007941 */ /* 0x000fea0003800200 */
.L_x_14:
        /* <DEDUP_REMOVED lines=8> */
.L_x_17:
[----:B------:R-:W-:Y:S05]  /*0910*/  BSYNC.RECONVERGENT B0 ;  /* 0x0000000000007941 */ /* 0x000fea0003800200 */
.L_x_16:
[----:B------:R-:W-:Y:S01]  /*0920*/  BAR.SYNC.DEFER_BLOCKING 0x0 ;  /* 0x0000000000007b1d */ /* 0x000fe20000010000 */
[----:B------:R-:W-:Y:S01]  /*0930*/  ISETP.GT.U32.AND P1, PT, R19, R0, PT ;  /* 0x000000001300720c */ /* 0x000fe20003f24070 */
[----:B------:R-:W-:-:S04]  /*0940*/  IMAD R2, R3, 0x400, R2 ;  /* 0x0000040003027824 */ /* 0x000fc800078e0202 */
[----:B------:R-:W-:Y:S01]  /*0950*/  BSSY.RECONVERGENT B0, `(.L_x_18) ;  /* 0x0000008000007945 */ /* 0x000fe20003800200 */
[----:B------:R-:W-:-:S07]  /*0960*/  ISETP.GE.AND P2, PT, R2, UR7, PT ;  /* 0x0000000702007c0c */ /* 0x000fce000bf46270 */
[----:B------:R-:W-:Y:S06]  /*0970*/  @!P1 BRA `(.L_x_19) ;  /* 0x0000000000149947 */ /* 0x000fec0003800000 */
[----:B01234-:R-:W-:Y:S04]  /*0980*/  LDS R22, [R4] ;  /* 0x0000000004167984 */ /* 0x01ffe80000000800 */
[----:B------:R-:W0:Y:S02]  /*0990*/  LDS R23, [R27] ;  /* 0x000000001b177984 */ /* 0x000e240000000800 */
[----:B0-----:R-:W-:-:S13]  /*09a0*/  ISETP.GT.AND P1, PT, R22, R23, PT ;  /* 0x000000171600720c */ /* 0x001fda0003f24270 */
[----:B------:R0:W-:Y:S04]  /*09b0*/  @P1 STS [R4], R23 ;  /* 0x0000001704001388 */ /* 0x0001e80000000800 */
[----:B------:R0:W-:Y:S02]  /*09c0*/  @P1 STS [R27], R22 ;  /* 0x000000161b001388 */ /* 0x0001e40000000800 */
.L_x_19:
[----:B------:R-:W-:Y:S05]  /*09d0*/  BSYNC.RECONVERGENT B0 ;  /* 0x0000000000007941 */ /* 0x000fea0003800200 */
.L_x_18:
[----:B------:R-:W-:Y:S01]  /*09e0*/  BAR.SYNC.DEFER_BLOCKING 0x0 ;  /* 0x0000000000007b1d */ /* 0x000fe20000010000 */
[----:B------:R-:W-:-:S05]  /*09f0*/  IMAD.WIDE.U32 R20, R0, 0x4, R20 ;  /* 0x0000000400147825 */ /* 0x000fca00078e0014 */
[----:B01234-:R-:W0:Y:S04]  /*0a00*/  LDS R23, [R4] ;  /* 0x0000000004177984 */ /* 0x01fe280000000800 */
[----:B0-----:R0:W-:Y:S01]  /*0a10*/  STG.E desc[UR8][R20.64], R23 ;  /* 0x0000001714007986 */ /* 0x0011e2000c101908 */
[----:B------:R-:W-:Y:S05]  /*0a20*/  @!P2 BRA `(.L_x_20) ;  /* 0xfffffff80040a947 */ /* 0x000fea000383ffff */
[----:B------:R-:W-:Y:S05]  /*0a30*/  EXIT ;  /* 0x000000000000794d */ /* 0x000fea0003800000 */
.L_x_21:
[----:B------:R-:W-:-:S00]  /*0a40*/  BRA `(.L_x_21) ;  /* 0xfffffffc00fc7947 */ /* 0x000fc0000383ffff */
[----:B------:R-:W-:-:S00]  /*0a50*/  NOP ;  /* 0x0000000000007918 */ /* 0x000fc00000000000 */
        /* <DEDUP_REMOVED lines=10> */
.L_x_32:


//--------------------- .text._Z12bitonic_sortPiiii --------------------------
	.section	.text._Z12bitonic_sortPiiii,"ax",@progbits
	.align	128
        .global         _Z12bitonic_sortPiiii
        .type           _Z12bitonic_sortPiiii,@function
        .size           _Z12bitonic_sortPiiii,(.L_x_33 - _Z12bitonic_sortPiiii)
        .other          _Z12bitonic_sortPiiii,@"STO_CUDA_ENTRY STV_DEFAULT"
_Z12bitonic_sortPiiii:
.text._Z12bitonic_sortPiiii:
[----:B------:R-:W-:Y:S08]  /*0000*/  LDC R1, c[0x0][0x37c] ;  /* 0x0000df00ff017b82 */ /* 0x000ff00000000800 */
[----:B------:R-:W0:Y:S08]  /*0010*/  S2UR UR4, SR_CTAID.X ;  /* 0x00000000000479c3 */ /* 0x000e300000002500 */
[----:B------:R-:W1:Y:S01]  /*0020*/  LDC R0, c[0x0][0x388] ;  /* 0x0000e200ff007b82 */ /* 0x000e620000000800 */
[----:B0-----:R-:W-:-:S06]  /*0030*/  USHF.L.U32 UR4, UR4, 0xa, URZ ;  /* 0x0000000a04047899 */ /* 0x001fcc00080006ff */
[----:B-1----:R-:W-:-:S13]  /*0040*/  ISETP.LE.AND P0, PT, R0, UR4, PT ;  /* 0x0000000400007c0c */ /* 0x002fda000bf03270 */
[----:B------:R-:W-:Y:S05]  /*0050*/  @P0 EXIT ;  /* 0x000000000000094d */ /* 0x000fea0003800000 */
[----:B------:R-:W0:Y:S01]  /*0060*/  S2R R9, SR_TID.X ;  /* 0x0000000000097919 */ /* 0x000e220000002100 */
[----:B------:R-:W1:Y:S01]  /*0070*/  S2UR UR6, SR_CgaCtaId ;  /* 0x00000000000679c3 */ /* 0x000e620000008800 */
[----:B------:R-:W0:Y:S01]  /*0080*/  LDCU UR5, c[0x0][0x390] ;  /* 0x00007200ff0577ac */ /* 0x000e220008000800 */
[----:B------:R-:W2:Y:S06]  /*0090*/  LDCU.64 UR8, c[0x0][0x358] ;  /* 0x00006b00ff0877ac */ /* 0x000eac0008000a00 */
[----:B------:R-:W3:Y:S01]  /*00a0*/  LDC R11, c[0x0][0x370] ;  /* 0x0000dc00ff0b7b82 */ /* 0x000ee20000000800 */
[----:B------:R-:W4:Y:S01]  /*00b0*/  LDCU UR12, c[0x0][0x388] ;  /* 0x00007100ff0c77ac */ /* 0x000f220008000800 */
[----:B------:R-:W0:Y:S01]  /*00c0*/  LDCU UR7, c[0x0][0x38c] ;  /* 0x00007180ff0777ac */ /* 0x000e220008000800 */
[----:B------:R-:W0:Y:S02]  /*00d0*/  LDCU.64 UR10, c[0x0][0x380] ;  /* 0x00007000ff0a77ac */ /* 0x000e240008000a00 */
[C---:B0-----:R-:W-:Y:S01]  /*00e0*/  LOP3.LUT R0, R9.reuse, UR5, RZ, 0x3c, !PT ;  /* 0x0000000509007c12 */ /* 0x041fe2000f8e3cff */
[----:B------:R-:W-:Y:S01]  /*00f0*/  UMOV UR5, 0x400 ;  /* 0x0000040000057882 */ /* 0x000fe20000000000 */
[----:B------:R-:W-:Y:S01]  /*0100*/  LEA.HI R2, R9, R9, RZ, 0x1b ;  /* 0x0000000909027211 */ /* 0x000fe200078fd8ff */
[----:B-1----:R-:W-:Y:S01]  /*0110*/  ULEA UR5, UR6, UR5, 0x18 ;  /* 0x0000000506057291 */ /* 0x002fe2000f8ec0ff */
[----:B------:R-:W-:-:S02]  /*0120*/  LEA.HI R3, R0, R0, RZ, 0x1b ;  /* 0x0000000000037211 */ /* 0x000fc400078fd8ff */
[----:B------:R-:W-:Y:S01]  /*0130*/  ISETP.GT.U32.AND P0, PT, R0, R9, PT ;  /* 0x000000090000720c */ /* 0x000fe20003f04070 */
[----:B------:R-:W-:Y:S02]  /*0140*/  IMAD.U32 R0, RZ, RZ, UR4 ;  /* 0x00000004ff007e24 */ /* 0x000fe4000f8e00ff */
[----:B------:R-:W-:Y:S02]  /*0150*/  LEA R4, R2, UR5, 0x2 ;  /* 0x0000000502047c11 */ /* 0x000fe4000f8e10ff */
[----:B--2-4-:R-:W-:-:S08]  /*0160*/  LEA R5, R3, UR5, 0x2 ;  /* 0x0000000503057c11 */ /* 0x014fd0000f8e10ff */
.L_x_25:
[----:B0-----:R-:W-:-:S04]  /*0170*/  IADD3 R3, P1, PT, R9, R0, RZ ;  /* 0x0000000009037210 */ /* 0x001fc80007f3e0ff */
[----:B------:R-:W-:Y:S02]  /*0180*/  LEA.HI.X.SX32 R6, R0, RZ, 0x1, P1 ;  /* 0x000000ff00067211 */ /* 0x000fe400008f0eff */
[----:B------:R-:W-:-:S04]  /*0190*/  LEA R2, P1, R3, UR10, 0x2 ;  /* 0x0000000a03027c11 */ /* 0x000fc8000f8210ff */
[----:B------:R-:W-:-:S05]  /*01a0*/  LEA.HI.X R3, R3, UR11, R6, 0x2, P1 ;  /* 0x0000000b03037c11 */ /* 0x000fca00088f1406 */
[----:B------:R-:W2:Y:S01]  /*01b0*/  LDG.E R7, desc[UR8][R2.64] ;  /* 0x0000000802077981 */ /* 0x000ea2000c1e1900 */
[----:B---3--:R-:W-:Y:S01]  /*01c0*/  IMAD R0, R11, 0x400, R0 ;  /* 0x000004000b007824 */ /* 0x008fe200078e0200 */
[----:B------:R-:W-:Y:S04]  /*01d0*/  BSSY.RECONVERGENT B0, `(.L_x_22) ;  /* 0x0000013000007945 */ /* 0x000fe80003800200 */
[----:B------:R-:W-:Y:S01]  /*01e0*/  ISETP.GE.AND P1, PT, R0, UR12, PT ;  /* 0x0000000c00007c0c */ /* 0x000fe2000bf26270 */
[----:B--2---:R0:W-:Y:S01]  /*01f0*/  STS [R4], R7 ;  /* 0x0000000704007388 */ /* 0x0041e20000000800 */
[----:B------:R-:W-:Y:S06]  /*0200*/  BAR.SYNC.DEFER_BLOCKING 0x0 ;  /* 0x0000000000007b1d */ /* 0x000fec0000010000 */
[----:B------:R-:W-:Y:S05]  /*0210*/  @!P0 BRA `(.L_x_23) ;  /* 0x0000000000388947 */ /* 0x000fea0003800000 */
[----:B------:R-:W-:-:S13]  /*0220*/  LOP3.LUT P2, RZ, R9, UR7, RZ, 0xc0, !PT ;  /* 0x0000000709ff7c12 */ /* 0x000fda000f84c0ff */
[----:B------:R-:W-:Y:S05]  /*0230*/  @P2 BRA `(.L_x_24) ;  /* 0x00000000001c2947 */ /* 0x000fea0003800000 */
[----:B------:R-:W-:Y:S04]  /*0240*/  LDS R6, [R4] ;  /* 0x0000000004067984 */ /* 0x000fe80000000800 */
[----:B0-----:R-:W0:Y:S02]  /*0250*/  LDS R7, [R5] ;  /* 0x0000000005077984 */ /* 0x001e240000000800 */
[----:B0-----:R-:W-:-:S13]  /*0260*/  ISETP.GT.AND P2, PT, R6, R7, PT ;  /* 0x000000070600720c */ /* 0x001fda0003f44270 */
[----:B------:R-:W-:Y:S05]  /*0270*/  @!P2 BRA `(.L_x_23) ;  /* 0x000000000020a947 */ /* 0x000fea0003800000 */
[----:B------:R2:W-:Y:S04]  /*0280*/  STS [R4], R7 ;  /* 0x0000000704007388 */ /* 0x0005e80000000800 */
[----:B------:R2:W-:Y:S01]  /*0290*/  STS [R5], R6 ;  /* 0x0000000605007388 */ /* 0x0005e20000000800 */
[----:B------:R-:W-:Y:S05]  /*02a0*/  BRA `(.L_x_23) ;  /* 0x0000000000147947 */ /* 0x000fea0003800000 */
.L_x_24:
[----:B------:R-:W-:Y:S04]  /*02b0*/  LDS R6, [R4] ;  /* 0x0000000004067984 */ /* 0x000fe80000000800 */
[----:B0-----:R-:W0:Y:S02]  /*02c0*/  LDS R7, [R5] ;  /* 0x0000000005077984 */ /* 0x001e240000000800 */
[----:B0-----:R-:W-:-:S13]  /*02d0*/  ISETP.GE.AND P2, PT, R6, R7, PT ;  /* 0x000000070600720c */ /* 0x001fda0003f46270 */
[----:B------:R1:W-:Y:S04]  /*02e0*/  @!P2 STS [R4], R7 ;  /* 0x000000070400a388 */ /* 0x0003e80000000800 */
[----:B------:R1:W-:Y:S02]  /*02f0*/  @!P2 STS [R5], R6 ;  /* 0x000000060500a388 */ /* 0x0003e40000000800 */
.L_x_23:
[----:B------:R-:W-:Y:S05]  /*0300*/  BSYNC.RECONVERGENT B0 ;  /* 0x0000000000007941 */ /* 0x000fea0003800200 */
.L_x_22:
[----:B------:R-:W-:Y:S06]  /*0310*/  BAR.SYNC.DEFER_BLOCKING 0x0 ;  /* 0x0000000000007b1d */ /* 0x000fec0000010000 */
[----:B012---:R-:W0:Y:S04]  /*0320*/  LDS R7, [R4] ;  /* 0x0000000004077984 */ /* 0x007e280000000800 */
[----:B0-----:R0:W-:Y:S01]  /*0330*/  STG.E desc[UR8][R2.64], R7 ;  /* 0x0000000702007986 */ /* 0x0011e2000c101908 */
[----:B------:R-:W-:Y:S05]  /*0340*/  @!P1 BRA `(.L_x_25) ;  /* 0xfffffffc00889947 */ /* 0x000fea000383ffff */
[----:B------:R-:W-:Y:S05]  /*0350*/  EXIT ;  /* 0x000000000000794d */ /* 0x000fea0003800000 */
.L_x_26:
        /* <DEDUP_REMOVED lines=10> */
.L_x_33:


//--------------------- .text._Z10fill_arrayPiii  --------------------------
	.section	.text._Z10fill_arrayPiii,"ax",@progbits
	.align	128
        .global         _Z10fill_arrayPiii
        .type           _Z10fill_arrayPiii,@function
        .size           _Z10fill_arrayPiii,(.L_x_34 - _Z10fill_arrayPiii)
        .other          _Z10fill_arrayPiii,@"STO_CUDA_ENTRY STV_DEFAULT"
_Z10fill_arrayPiii:
.text._Z10fill_arrayPiii:
[----:B------:R-:W-:Y:S01]  /*0000*/  LDC R1, c[0x0][0x37c] ;  /* 0x0000df00ff017b82 */ /* 0x000fe20000000800 */
[----:B------:R-:W0:Y:S07]  /*0010*/  S2R R3, SR_TID.X ;  /* 0x0000000000037919 */ /* 0x000e2e0000002100 */
[----:B------:R-:W0:Y:S01]  /*0020*/  S2UR UR4, SR_CTAID.X ;  /* 0x00000000000479c3 */ /* 0x000e220000002500 */
[----:B------:R-:W1:Y:S07]  /*0030*/  LDCU UR6, c[0x0][0x388] ;  /* 0x00007100ff0677ac */ /* 0x000e6e0008000800 */
[----:B------:R-:W0:Y:S01]  /*0040*/  LDC R0, c[0x0][0x360] ;  /* 0x0000d800ff007b82 */ /* 0x000e220000000800 */
[----:B------:R-:W2:Y:S01]  /*0050*/  LDCU UR5, c[0x0][0x370] ;  /* 0x00006e00ff0577ac */ /* 0x000ea20008000800 */
[----:B0-----:R-:W-:-:S02]  /*0060*/  IMAD R3, R0, UR4, R3 ;  /* 0x0000000400037c24 */ /* 0x001fc4000f8e0203 */
[----:B--2---:R-:W-:-:S03]  /*0070*/  IMAD R0, R0, UR5, RZ ;  /* 0x0000000500007c24 */ /* 0x004fc6000f8e02ff */
[----:B-1----:R-:W-:-:S13]  /*0080*/  ISETP.GE.AND P0, PT, R3, UR6, PT ;  /* 0x0000000603007c0c */ /* 0x002fda000bf06270 */
[----:B------:R-:W-:Y:S05]  /*0090*/  @P0 EXIT ;  /* 0x000000000000094d */ /* 0x000fea0003800000 */
[----:B------:R-:W0:Y:S01]  /*00a0*/  I2F.U32.RP R8, R0 ;  /* 0x0000000000087306 */ /* 0x000e220000209000 */
[C---:B------:R-:W-:Y:S01]  /*00b0*/  IADD3 R2, PT, PT, R0.reuse, R3, RZ ;  /* 0x0000000300027210 */ /* 0x040fe20007ffe0ff */
[----:B------:R-:W-:Y:S01]  /*00c0*/  IMAD.MOV R9, RZ, RZ, -R0 ;  /* 0x000000ffff097224 */ /* 0x000fe200078e0a00 */
[----:B------:R-:W-:Y:S01]  /*00d0*/  ISETP.NE.U32.AND P2, PT, R0, RZ, PT ;  /* 0x000000ff0000720c */ /* 0x000fe20003f45070 */
[----:B------:R-:W1:Y:S01]  /*00e0*/  LDCU.64 UR4, c[0x0][0x358] ;  /* 0x00006b00ff0477ac */ /* 0x000e620008000a00 */
[C---:B------:R-:W-:Y:S01]  /*00f0*/  ISETP.GE.AND P0, PT, R2.reuse, UR6, PT ;  /* 0x0000000602007c0c */ /* 0x040fe2000bf06270 */
[----:B------:R-:W-:Y:S01]  /*0100*/  BSSY.RECONVERGENT B0, `(.L_x_27) ;  /* 0x0000023000007945 */ /* 0x000fe20003800200 */
[----:B------:R-:W-:Y:S02]  /*0110*/  VIMNMX R7, PT, PT, R2, UR6, !PT ;  /* 0x0000000602077c48 */ /* 0x000fe4000ffe0100 */
[----:B------:R-:W-:-:S04]  /*0120*/  SEL R6, RZ, 0x1, P0 ;  /* 0x00000001ff067807 */ /* 0x000fc80000000000 */
[----:B------:R-:W-:Y:S01]  /*0130*/  IADD3 R7, PT, PT, R7, -R2, -R6 ;  /* 0x8000000207077210 */ /* 0x000fe20007ffe806 */
[----:B0-----:R-:W0:Y:S02]  /*0140*/  MUFU.RCP R8, R8 ;  /* 0x0000000800087308 */ /* 0x001e240000001000 */
[----:B0-----:R-:W-:-:S06]  /*0150*/  VIADD R4, R8, 0xffffffe ;  /* 0x0ffffffe08047836 */ /* 0x001fcc0000000000 */
[----:B------:R0:W2:Y:S02]  /*0160*/  F2I.FTZ.U32.TRUNC.NTZ R5, R4 ;  /* 0x0000000400057305 */ /* 0x0000a4000021f000 */
[----:B0-----:R-:W-:Y:S02]  /*0170*/  IMAD.MOV.U32 R4, RZ, RZ, RZ ;  /* 0x000000ffff047224 */ /* 0x001fe400078e00ff */
[----:B--2---:R-:W-:-:S04]  /*0180*/  IMAD R9, R9, R5, RZ ;  /* 0x0000000509097224 */ /* 0x004fc800078e02ff */
[----:B------:R-:W-:-:S06]  /*0190*/  IMAD.HI.U32 R8, R5, R9, R4 ;  /* 0x0000000905087227 */ /* 0x000fcc00078e0004 */
[----:B------:R-:W-:-:S04]  /*01a0*/  IMAD.HI.U32 R5, R8, R7, RZ ;  /* 0x0000000708057227 */ /* 0x000fc800078e00ff */
[----:B------:R-:W-:-:S04]  /*01b0*/  IMAD.MOV R2, RZ, RZ, -R5 ;  /* 0x000000ffff027224 */ /* 0x000fc800078e0a05 */
[----:B------:R-:W-:-:S05]  /*01c0*/  IMAD R7, R0, R2, R7 ;  /* 0x0000000200077224 */ /* 0x000fca00078e0207 */
[----:B------:R-:W-:-:S13]  /*01d0*/  ISETP.GE.U32.AND P0, PT, R7, R0, PT ;  /* 0x000000000700720c */ /* 0x000fda0003f06070 */
[----:B------:R-:W-:Y:S01]  /*01e0*/  @P0 IADD3 R7, PT, PT, -R0, R7, RZ ;  /* 0x0000000700070210 */ /* 0x000fe20007ffe1ff */
[----:B------:R-:W-:-:S03]  /*01f0*/  @P0 VIADD R5, R5, 0x1 ;  /* 0x0000000105050836 */ /* 0x000fc60000000000 */
[----:B------:R-:W-:-:S13]  /*0200*/  ISETP.GE.U32.AND P1, PT, R7, R0, PT ;  /* 0x000000000700720c */ /* 0x000fda0003f26070 */
[----:B------:R-:W-:Y:S02]  /*0210*/  @P1 IADD3 R5, PT, PT, R5, 0x1, RZ ;  /* 0x0000000105051810 */ /* 0x000fe40007ffe0ff */
[----:B------:R-:W-:-:S05]  /*0220*/  @!P2 LOP3.LUT R5, RZ, R0, RZ, 0x33, !PT ;  /* 0x00000000ff05a212 */ /* 0x000fca00078e33ff */
[----:B------:R-:W-:-:S05]  /*0230*/  IMAD.IADD R2, R6, 0x1, R5 ;  /* 0x0000000106027824 */ /* 0x000fca00078e0205 */
[C---:B------:R-:W-:Y:S02]  /*0240*/  LOP3.LUT R4, R2.reuse, 0x3, RZ, 0xc0, !PT ;  /* 0x0000000302047812 */ /* 0x040fe400078ec0ff */
[----:B------:R-:W-:Y:S02]  /*0250*/  ISETP.GE.U32.AND P1, PT, R2, 0x3, PT ;  /* 0x000000030200780c */ /* 0x000fe40003f26070 */
[----:B------:R-:W-:-:S13]  /*0260*/  ISETP.NE.AND P0, PT, R4, 0x3, PT ;  /* 0x000000030400780c */ /* 0x000fda0003f05270 */
[----:B-1----:R-:W-:Y:S05]  /*0270*/  @!P0 BRA `(.L_x_28) ;  /* 0x00000000002c8947 */ /* 0x002fea0003800000 */
[----:B------:R-:W0:Y:S01]  /*0280*/  LDC R9, c[0x0][0x38c] ;  /* 0x0000e300ff097b82 */ /* 0x000e220000000800 */
[----:B------:R-:W-:-:S04]  /*0290*/  IADD3 R2, PT, PT, R2, 0x1, RZ ;  /* 0x0000000102027810 */ /* 0x000fc80007ffe0ff */
[----:B------:R-:W-:-:S03]  /*02a0*/  LOP3.LUT R2, R2, 0x3, RZ, 0xc0, !PT ;  /* 0x0000000302027812 */ /* 0x000fc600078ec0ff */
[----:B------:R-:W1:Y:S02]  /*02b0*/  LDC.64 R6, c[0x0][0x380] ;  /* 0x0000e000ff067b82 */ /* 0x000e640000000a00 */
[----:B------:R-:W-:-:S07]  /*02c0*/  IMAD.MOV R2, RZ, RZ, -R2 ;  /* 0x000000ffff027224 */ /* 0x000fce00078e0a02 */
.L_x_29:
[----:B-1----:R-:W-:Y:S01]  /*02d0*/  IMAD.WIDE R4, R3, 0x4, R6 ;  /* 0x0000000403047825 */ /* 0x002fe200078e0206 */
[----:B------:R-:W-:-:S03]  /*02e0*/  IADD3 R2, PT, PT, R2, 0x1, RZ ;  /* 0x0000000102027810 */ /* 0x000fc60007ffe0ff */
[----:B------:R-:W-:Y:S01]  /*02f0*/  IMAD.IADD R3, R0, 0x1, R3 ;  /* 0x0000000100037824 */ /* 0x000fe200078e0203 */
[----:B0-----:R2:W-:Y:S01]  /*0300*/  STG.E desc[UR4][R4.64], R9 ;  /* 0x0000000904007986 */ /* 0x0015e2000c101904 */
[----:B------:R-:W-:-:S13]  /*0310*/  ISETP.NE.AND P0, PT, R2, RZ, PT ;  /* 0x000000ff0200720c */ /* 0x000fda0003f05270 */
[----:B--2---:R-:W-:Y:S05]  /*0320*/  @P0 BRA `(.L_x_29) ;  /* 0xfffffffc00e80947 */ /* 0x004fea000383ffff */
.L_x_28:
[----:B------:R-:W-:Y:S05]  /*0330*/  BSYNC.RECONVERGENT B0 ;  /* 0x0000000000007941 */ /* 0x000fea0003800200 */
.L_x_27:
[----:B------:R-:W-:Y:S05]  /*0340*/  @!P1 EXIT ;  /* 0x000000000000994d */ /* 0x000fea0003800000 */
[----:B------:R-:W0:Y:S08]  /*0350*/  LDC R15, c[0x0][0x38c] ;  /* 0x0000e300ff0f7b82 */ /* 0x000e300000000800 */
[----:B------:R-:W1:Y:S02]  /*0360*/  LDC.64 R10, c[0x0][0x380] ;  /* 0x0000e000ff0a7b82 */ /* 0x000e640000000a00 */
.L_x_30:
[----:B-12---:R-:W-:Y:S01]  /*0370*/  IMAD.WIDE R12, R3, 0x4, R10 ;  /* 0x00000004030c7825 */ /* 0x006fe200078e020a */
[----:B------:R-:W-:-:S04]  /*0380*/  LEA R3, R0, R3, 0x2 ;  /* 0x0000000300037211 */ /* 0x000fc800078e10ff */
[----:B0-----:R2:W-:Y:S01]  /*0390*/  STG.E desc[UR4][R12.64], R15 ;  /* 0x0000000f0c007986 */ /* 0x0015e2000c101904 */
[----:B------:R-:W-:Y:S01]  /*03a0*/  IMAD.WIDE R4, R0, 0x4, R12 ;  /* 0x0000000400047825 */ /* 0x000fe200078e020c */
[----:B------:R-:W-:-:S04]  /*03b0*/  ISETP.GE.AND P0, PT, R3, UR6, PT ;  /* 0x0000000603007c0c */ /* 0x000fc8000bf06270 */
[----:B------:R2:W-:Y:S01]  /*03c0*/  STG.E desc[UR4][R4.64], R15 ;  /* 0x0000000f04007986 */ /* 0x0005e2000c101904 */
[----:B------:R-:W-:-:S05]  /*03d0*/  IMAD.WIDE R6, R0, 0x4, R4 ;  /* 0x0000000400067825 */ /* 0x000fca00078e0204 */
[----:B------:R2:W-:Y:S01]  /*03e0*/  STG.E desc[UR4][R6.64], R15 ;  /* 0x0000000f06007986 */ /* 0x0005e2000c101904 */
[----:B------:R-:W-:-:S05]  /*03f0*/  IMAD.WIDE R8, R0, 0x4, R6 ;  /* 0x0000000400087825 */ /* 0x000fca00078e0206 */
[----:B------:R2:W-:Y:S01]  /*0400*/  STG.E desc[UR4][R8.64], R15 ;  /* 0x0000000f08007986 */ /* 0x0005e2000c101904 */
[----:B------:R-:W-:Y:S05]  /*0410*/  @!P0 BRA `(.L_x_30) ;  /* 0xfffffffc00d48947 */ /* 0x000fea000383ffff */
[----:B------:R-:W-:Y:S05]  /*0420*/  EXIT ;  /* 0x000000000000794d */ /* 0x000fea0003800000 */
.L_x_31:
        /* <DEDUP_REMOVED lines=13> */
.L_x_34:


//--------------------- .nv.shared._Z14even_odd_mergePiiii --------------------------
	.section	.nv.shared._Z14even_odd_mergePiiii,"aw",@nobits
	.sectionflags	@""
	.align	4
.nv.shared._Z14even_odd_mergePiiii:
	.zero		5248


//--------------------- .nv.shared.reserved.0     --------------------------
	.section	.nv.shared.reserved.0,"aw",@nobits
	.weak		__nv_reservedSMEM_offset_0_alias
	.size		__nv_reservedSMEM_offset_0_alias, 0, 64
	.other		__nv_reservedSMEM_offset_0_alias,@"STO_CUDA_RESERVED_SHARED STV_DEFAULT"
__nv_reservedSMEM_offset_0_alias:
	.zero		0
	.zero		64


//--------------------- .nv.shared._Z12bitonic_sortPiiii --------------------------
	.section	.nv.shared._Z12bitonic_sortPiiii,"aw",@nobits
	.sectionflags	@""
	.align	4
.nv.shared._Z12bitonic_sortPiiii:
	.zero		5248


//--------------------- .nv.constant0._Z14even_odd_mergePiiii --------------------------
	.section	.nv.constant0._Z14even_odd_mergePiiii,"a",@progbits
	.sectionflags	@""
	.align	4
.nv.constant0._Z14even_odd_mergePiiii:
	.zero		916


//--------------------- .nv.constant0._Z12bitonic_sortPiiii --------------------------
	.section	.nv.constant0._Z12bitonic_sortPiiii,"a",@progbits
	.sectionflags	@""
	.align	4
.nv.constant0._Z12bitonic_sortPiiii:
	.zero		916


//--------------------- .nv.constant0._Z10fill_arrayPiii --------------------------
	.section	.nv.constant0._Z10fill_arrayPiii,"a",@progbits
	.sectionflags	@""
	.align	4
.nv.constant0._Z10fill_arrayPiii:
	.zero		912


//--------------------- SYMBOLS --------------------------

	.type		.nv.reservedSmem.offset0,@object
	.size		.nv.reservedSmem.offset0,0x4
	.type		.nv.reservedSmem.cap,@object
	.size		.nv.reservedSmem.cap,0x4
